//
// Generated by NVIDIA NVVM Compiler
//
// Compiler Build ID: CL-36424714
// Cuda compilation tools, release 13.0, V13.0.88
// Based on NVVM 20.0.0
//

.version 9.0
.target sm_100
.address_size 64

	// .globl	_Z24updateBoard_GlobalMemoryPiS_S_i

.visible .entry _Z24updateBoard_GlobalMemoryPiS_S_i(
	.param .u64 .ptr .align 1 _Z24updateBoard_GlobalMemoryPiS_S_i_param_0,
	.param .u64 .ptr .align 1 _Z24updateBoard_GlobalMemoryPiS_S_i_param_1,
	.param .u64 .ptr .align 1 _Z24updateBoard_GlobalMemoryPiS_S_i_param_2,
	.param .u32 _Z24updateBoard_GlobalMemoryPiS_S_i_param_3
)
{
	.reg .pred 	%p<11>;
	.reg .b32 	%r<44>;
	.reg .b64 	%rd<34>;

	ld.param.u64 	%rd3, [_Z24updateBoard_GlobalMemoryPiS_S_i_param_0];
	ld.param.u64 	%rd4, [_Z24updateBoard_GlobalMemoryPiS_S_i_param_1];
	ld.param.u64 	%rd5, [_Z24updateBoard_GlobalMemoryPiS_S_i_param_2];
	ld.param.u32 	%r6, [_Z24updateBoard_GlobalMemoryPiS_S_i_param_3];
	cvta.to.global.u64 	%rd1, %rd5;
	cvta.to.global.u64 	%rd2, %rd4;
	mov.u32 	%r7, %ctaid.x;
	mov.u32 	%r8, %ntid.x;
	mov.u32 	%r9, %tid.x;
	mad.lo.s32 	%r10, %r7, %r8, %r9;
	mov.u32 	%r11, %ctaid.y;
	mov.u32 	%r12, %ntid.y;
	mov.u32 	%r13, %tid.y;
	mad.lo.s32 	%r14, %r11, %r12, %r13;
	setp.eq.s32 	%p1, %r10, 0;
	add.s32 	%r15, %r6, -1;
	setp.ge.s32 	%p2, %r10, %r15;
	setp.eq.s32 	%p3, %r14, 0;
	or.pred  	%p4, %p1, %p3;
	or.pred  	%p5, %p4, %p2;
	setp.ge.s32 	%p6, %r14, %r15;
	or.pred  	%p7, %p5, %p6;
	@%p7 bra 	$L__BB0_8;
	cvta.to.global.u64 	%rd6, %rd3;
	add.s32 	%r16, %r14, -1;
	mul.lo.s32 	%r17, %r6, %r16;
	cvt.s64.s32 	%rd7, %r17;
	cvt.s64.s32 	%rd8, %r10;
	add.s64 	%rd9, %rd7, %rd8;
	shl.b64 	%rd10, %rd9, 2;
	add.s64 	%rd11, %rd6, %rd10;
	ld.global.u32 	%r18, [%rd11+-4];
	add.s32 	%r19, %r17, %r10;
	mul.wide.s32 	%rd12, %r19, 4;
	add.s64 	%rd13, %rd6, %rd12;
	ld.global.u32 	%r20, [%rd13];
	add.s32 	%r21, %r20, %r18;
	ld.global.u32 	%r22, [%rd13+4];
	add.s32 	%r23, %r21, %r22;
	mul.lo.s32 	%r24, %r6, %r14;
	cvt.s64.s32 	%rd14, %r24;
	add.s64 	%rd15, %rd14, %rd8;
	shl.b64 	%rd16, %rd15, 2;
	add.s64 	%rd17, %rd6, %rd16;
	ld.global.u32 	%r25, [%rd17+-4];
	add.s32 	%r26, %r23, %r25;
	ld.global.u32 	%r27, [%rd17+4];
	add.s32 	%r28, %r26, %r27;
	add.s32 	%r29, %r24, %r6;
	cvt.s64.s32 	%rd18, %r29;
	add.s64 	%rd19, %rd18, %rd8;
	shl.b64 	%rd20, %rd19, 2;
	add.s64 	%rd21, %rd6, %rd20;
	ld.global.u32 	%r30, [%rd21+-4];
	add.s32 	%r31, %r28, %r30;
	add.s32 	%r32, %r29, %r10;
	mul.wide.s32 	%rd22, %r32, 4;
	add.s64 	%rd23, %rd6, %rd22;
	ld.global.u32 	%r33, [%rd23];
	add.s32 	%r34, %r31, %r33;
	ld.global.u32 	%r35, [%rd23+4];
	add.s32 	%r3, %r34, %r35;
	add.s32 	%r4, %r19, %r6;
	mul.wide.s32 	%rd24, %r6, 4;
	add.s64 	%rd25, %rd13, %rd24;
	ld.global.u32 	%r36, [%rd25];
	setp.eq.s32 	%p8, %r36, 0;
	@%p8 bra 	$L__BB0_5;
	add.s32 	%r37, %r3, -4;
	setp.gt.u32 	%p9, %r37, -3;
	@%p9 bra 	$L__BB0_4;
	mul.wide.s32 	%rd28, %r4, 4;
	add.s64 	%rd29, %rd2, %rd28;
	mov.b32 	%r39, 0;
	st.global.u32 	[%rd29], %r39;
	atom.global.add.u32 	%r40, [%rd1], 1;
	bra.uni 	$L__BB0_8;
$L__BB0_4:
	mul.wide.s32 	%rd26, %r4, 4;
	add.s64 	%rd27, %rd2, %rd26;
	mov.b32 	%r38, 1;
	st.global.u32 	[%rd27], %r38;
	bra.uni 	$L__BB0_8;
$L__BB0_5:
	setp.ne.s32 	%p10, %r3, 3;
	@%p10 bra 	$L__BB0_7;
	mul.wide.s32 	%rd32, %r4, 4;
	add.s64 	%rd33, %rd2, %rd32;
	mov.b32 	%r42, 1;
	st.global.u32 	[%rd33], %r42;
	atom.global.add.u32 	%r43, [%rd1], 1;
	bra.uni 	$L__BB0_8;
$L__BB0_7:
	mul.wide.s32 	%rd30, %r4, 4;
	add.s64 	%rd31, %rd2, %rd30;
	mov.b32 	%r41, 0;
	st.global.u32 	[%rd31], %r41;
$L__BB0_8:
	ret;

}


// ===== COMPILED SASS (sm_100) =====

	.target	sm_100

	.elftype	@"ET_EXEC"


//--------------------- .note.nv.tkinfo           --------------------------
	.section	.note.nv.tkinfo,"",@"SHT_NOTE"
	.sectionflags	@"SHF_NOTE_NV_TKINFO"
	.tkinfo
        /*0018*/ 	.word	0x00000002
        /*0030*/ 	.string	""
        /*0030*/ 	.string	"ptxas"
        /*0030*/ 	.string	"Cuda compilation tools, release 13.0, V13.0.88"
        /*0030*/ 	.string	"Build cuda_13.0.r13.0/compiler.36424714_0"
        /*0030*/ 	.string	"-arch sm_100 -m 64 "



//--------------------- .note.nv.cuinfo           --------------------------
	.section	.note.nv.cuinfo,"",@"SHT_NOTE"
	.sectionflags	@"SHF_NOTE_NV_CUINFO"
        /*0018*/ 	.short	0x0002
        /*001a*/ 	.short	0x0064
        /*001c*/ 	.short	0x0082
	.zero		2


//--------------------- .nv.info                  --------------------------
	.section	.nv.info,"",@"SHT_CUDA_INFO"
	.align	4


	//----- nvinfo : EIATTR_REGCOUNT
	.align		4
        /*0000*/ 	.byte	0x04, 0x2f
        /*0002*/ 	.short	(.L_1 - .L_0)
	.align		4
.L_0:
        /*0004*/ 	.word	index@(_Z24updateBoard_GlobalMemoryPiS_S_i)
        /*0008*/ 	.word	0x00000018


	//----- nvinfo : EIATTR_FRAME_SIZE
	.align		4
.L_1:
        /*000c*/ 	.byte	0x04, 0x11
        /*000e*/ 	.short	(.L_3 - .L_2)
	.align		4
.L_2:
        /*0010*/ 	.word	index@(_Z24updateBoard_GlobalMemoryPiS_S_i)
        /*0014*/ 	.word	0x00000000


	//----- nvinfo : EIATTR_MIN_STACK_SIZE
	.align		4
.L_3:
        /*0018*/ 	.byte	0x04, 0x12
        /*001a*/ 	.short	(.L_5 - .L_4)
	.align		4
.L_4:
        /*001c*/ 	.word	index@(_Z24updateBoard_GlobalMemoryPiS_S_i)
        /*0020*/ 	.word	0x00000000
.L_5:


//--------------------- .nv.compat                --------------------------
	.section	.nv.compat,"",@"SHT_CUDA_COMPAT_INFO"
	.align	4
        /*0000*/ 	.byte	0x02, 0x09, 0x00, 0x00, 0x02, 0x02, 0x01, 0x00, 0x02, 0x05, 0x05, 0x00, 0x03, 0x07, 0x01, 0x01
        /*0010*/ 	.byte	0x02, 0x03, 0x00, 0x00, 0x02, 0x06, 0x01, 0x00, 0x04, 0x0b, 0x08, 0x00, 0x09, 0x00, 0x00, 0x00
        /*0020*/ 	.byte	0x00, 0x00, 0x00, 0x00


//--------------------- .nv.info._Z24updateBoard_GlobalMemoryPiS_S_i --------------------------
	.section	.nv.info._Z24updateBoard_GlobalMemoryPiS_S_i,"",@"SHT_CUDA_INFO"
	.sectionflags	@""
	.align	4


	//----- nvinfo : EIATTR_CUDA_API_VERSION
	.align		4
        /*0000*/ 	.byte	0x04, 0x37
        /*0002*/ 	.short	(.L_7 - .L_6)
.L_6:
        /*0004*/ 	.word	0x00000082


	//----- nvinfo : EIATTR_KPARAM_INFO
	.align		4
.L_7:
        /*0008*/ 	.byte	0x04, 0x17
        /*000a*/ 	.short	(.L_9 - .L_8)
.L_8:
        /*000c*/ 	.word	0x00000000
        /*0010*/ 	.short	0x0003
        /*0012*/ 	.short	0x0018
        /*0014*/ 	.byte	0x00, 0xf0, 0x11, 0x00


	//----- nvinfo : EIATTR_KPARAM_INFO
	.align		4
.L_9:
        /*0018*/ 	.byte	0x04, 0x17
        /*001a*/ 	.short	(.L_11 - .L_10)
.L_10:
        /*001c*/ 	.word	0x00000000
        /*0020*/ 	.short	0x0002
        /*0022*/ 	.short	0x0010
        /*0024*/ 	.byte	0x00, 0xf5, 0x21, 0x00


	//----- nvinfo : EIATTR_KPARAM_INFO
	.align		4
.L_11:
        /*0028*/ 	.byte	0x04, 0x17
        /*002a*/ 	.short	(.L_13 - .L_12)
.L_12:
        /*002c*/ 	.word	0x00000000
        /*0030*/ 	.short	0x0001
        /*0032*/ 	.short	0x0008
        /*0034*/ 	.byte	0x00, 0xf5, 0x21, 0x00


	//----- nvinfo : EIATTR_KPARAM_INFO
	.align		4
.L_13:
        /*0038*/ 	.byte	0x04, 0x17
        /*003a*/ 	.short	(.L_15 - .L_14)
.L_14:
        /*003c*/ 	.word	0x00000000
        /*0040*/ 	.short	0x0000
        /*0042*/ 	.short	0x0000
        /*0044*/ 	.byte	0x00, 0xf5, 0x21, 0x00


	//----- nvinfo : EIATTR_SPARSE_MMA_MASK
	.align		4
.L_15:
        /*0048*/ 	.byte	0x03, 0x50
        /*004a*/ 	.short	0x0000


	//----- nvinfo : EIATTR_MAXREG_COUNT
	.align		4
        /*004c*/ 	.byte	0x03, 0x1b
        /*004e*/ 	.short	0x00ff


	//----- nvinfo : EIATTR_MERCURY_ISA_VERSION
	.align		4
        /*0050*/ 	.byte	0x03, 0x5f
        /*0052*/ 	.short	0x0101


	//----- nvinfo : EIATTR_INT_WARP_WIDE_INSTR_OFFSETS
	.align		4
        /*0054*/ 	.byte	0x04, 0x31
        /*0056*/ 	.short	(.L_17 - .L_16)


	//   ....[0]....
.L_16:
        /*0058*/ 	.word	0x000003e0


	//   ....[1]....
        /*005c*/ 	.word	0x00000500


	//----- nvinfo : EIATTR_VRC_CTA_INIT_COUNT
	.align		4
.L_17:
        /*0060*/ 	.byte	0x02, 0x4a
	.zero		1
	.zero		1


	//----- nvinfo : EIATTR_EXIT_INSTR_OFFSETS
	.align		4
        /*0064*/ 	.byte	0x04, 0x1c
        /*0066*/ 	.short	(.L_19 - .L_18)


	//   ....[0]....
.L_18:
        /*0068*/ 	.word	0x000000f0


	//   ....[1]....
        /*006c*/ 	.word	0x00000460


	//   ....[2]....
        /*0070*/ 	.word	0x000004b0


	//   ....[3]....
        /*0074*/ 	.word	0x00000590


	//   ....[4]....
        /*0078*/ 	.word	0x000005d0


	//----- nvinfo : EIATTR_CRS_STACK_SIZE
	.align		4
.L_19:
        /*007c*/ 	.byte	0x04, 0x1e
        /*007e*/ 	.short	(.L_21 - .L_20)
.L_20:
        /*0080*/ 	.word	0x00000000


	//----- nvinfo : EIATTR_CBANK_PARAM_SIZE
	.align		4
.L_21:
        /*0084*/ 	.byte	0x03, 0x19
        /*0086*/ 	.short	0x001c


	//----- nvinfo : EIATTR_PARAM_CBANK
	.align		4
        /*0088*/ 	.byte	0x04, 0x0a
        /*008a*/ 	.short	(.L_23 - .L_22)
	.align		4
.L_22:
        /*008c*/ 	.word	index@(.nv.constant0._Z24updateBoard_GlobalMemoryPiS_S_i)
        /*0090*/ 	.short	0x0380
        /*0092*/ 	.short	0x001c


	//----- nvinfo : EIATTR_SW_WAR
	.align		4
.L_23:
        /*0094*/ 	.byte	0x04, 0x36
        /*0096*/ 	.short	(.L_25 - .L_24)
.L_24:
        /*0098*/ 	.word	0x00000008
.L_25:


//--------------------- .nv.callgraph             --------------------------
	.section	.nv.callgraph,"",@"SHT_CUDA_CALLGRAPH"
	.align	4
	.sectionentsize	8
	.align		4
        /*0000*/ 	.word	0x00000000
	.align		4
        /*0004*/ 	.word	0xffffffff
	.align		4
        /*0008*/ 	.word	0x00000000
	.align		4
        /*000c*/ 	.word	0xfffffffe
	.align		4
        /*0010*/ 	.word	0x00000000
	.align		4
        /*0014*/ 	.word	0xfffffffd
	.align		4
        /*0018*/ 	.word	0x00000000
	.align		4
        /*001c*/ 	.word	0xfffffffc


//--------------------- .text._Z24updateBoard_GlobalMemoryPiS_S_i --------------------------
	.section	.text._Z24updateBoard_GlobalMemoryPiS_S_i,"ax",@progbits
	.align	128
        .global         _Z24updateBoard_GlobalMemoryPiS_S_i
        .type           _Z24updateBoard_GlobalMemoryPiS_S_i,@function
        .size           _Z24updateBoard_GlobalMemoryPiS_S_i,(.L_x_4 - _Z24updateBoard_GlobalMemoryPiS_S_i)
        .other          _Z24updateBoard_GlobalMemoryPiS_S_i,@"STO_CUDA_ENTRY STV_DEFAULT"
_Z24updateBoard_GlobalMemoryPiS_S_i:
.text._Z24updateBoard_GlobalMemoryPiS_S_i:
[----:B------:R-:W-:Y:S01]  /*0000*/  LDC R1, c[0x0][0x37c] ;  /* 0x0000df00ff017b82 */ /* 0x000fe20000000800 */
[----:B------:R-:W0:Y:S07]  /*0010*/  S2R R4, SR_TID.Y ;  /* 0x0000000000047919 */ /* 0x000e2e0000002200 */
[----:B------:R-:W1:Y:S01]  /*0020*/  LDC R5, c[0x0][0x360] ;  /* 0x0000d800ff057b82 */ /* 0x000e620000000800 */
[----:B------:R-:W1:Y:S07]  /*0030*/  S2R R2, SR_TID.X ;  /* 0x0000000000027919 */ /* 0x000e6e0000002100 */
[----:B------:R-:W0:Y:S08]  /*0040*/  S2UR UR5, SR_CTAID.Y ;  /* 0x00000000000579c3 */ /* 0x000e300000002600 */
[----:B------:R-:W0:Y:S08]  /*0050*/  LDC R7, c[0x0][0x364] ;  /* 0x0000d900ff077b82 */ /* 0x000e300000000800 */
[----:B------:R-:W1:Y:S08]  /*0060*/  S2UR UR4, SR_CTAID.X ;  /* 0x00000000000479c3 */ /* 0x000e700000002500 */
[----:B------:R-:W2:Y:S01]  /*0070*/  LDC R0, c[0x0][0x398] ;  /* 0x0000e600ff007b82 */ /* 0x000ea20000000800 */
[----:B0-----:R-:W-:-:S05]  /*0080*/  IMAD R7, R7, UR5, R4 ;  /* 0x0000000507077c24 */ /* 0x001fca000f8e0204 */
[----:B------:R-:W-:Y:S01]  /*0090*/  ISETP.NE.AND P0, PT, R7, RZ, PT ;  /* 0x000000ff0700720c */ /* 0x000fe20003f05270 */
[----:B-1----:R-:W-:-:S05]  /*00a0*/  IMAD R5, R5, UR4, R2 ;  /* 0x0000000405057c24 */ /* 0x002fca000f8e0202 */
[----:B------:R-:W-:Y:S01]  /*00b0*/  ISETP.EQ.OR P0, PT, R5, RZ, !P0 ;  /* 0x000000ff0500720c */ /* 0x000fe20004702670 */
[----:B--2---:R-:W-:-:S05]  /*00c0*/  VIADD R2, R0, 0xffffffff ;  /* 0xffffffff00027836 */ /* 0x004fca0000000000 */
[----:B------:R-:W-:-:S04]  /*00d0*/  ISETP.GE.OR P0, PT, R5, R2, P0 ;  /* 0x000000020500720c */ /* 0x000fc80000706670 */
[----:B------:R-:W-:-:S13]  /*00e0*/  ISETP.GE.OR P0, PT, R7, R2, P0 ;  /* 0x000000020700720c */ /* 0x000fda0000706670 */
[----:B------:R-:W-:Y:S05]  /*00f0*/  @P0 EXIT ;  /* 0x000000000000094d */ /* 0x000fea0003800000 */
[----:B------:R-:W0:Y:S01]  /*0100*/  LDCU.64 UR6, c[0x0][0x380] ;  /* 0x00007000ff0677ac */ /* 0x000e220008000a00 */
[C---:B------:R-:W-:Y:S01]  /*0110*/  VIADD R9, R7.reuse, 0xffffffff ;  /* 0xffffffff07097836 */ /* 0x040fe20000000000 */
[----:B------:R-:W1:Y:S01]  /*0120*/  LDC.64 R2, c[0x0][0x380] ;  /* 0x0000e000ff027b82 */ /* 0x000e620000000a00 */
[----:B------:R-:W-:Y:S01]  /*0130*/  SHF.R.S32.HI R13, RZ, 0x1f, R5 ;  /* 0x0000001fff0d7819 */ /* 0x000fe20000011405 */
[-C--:B------:R-:W-:Y:S01]  /*0140*/  IMAD R7, R7, R0.reuse, RZ ;  /* 0x0000000007077224 */ /* 0x080fe200078e02ff */
[----:B------:R-:W2:Y:S01]  /*0150*/  LDCU.64 UR4, c[0x0][0x358] ;  /* 0x00006b00ff0477ac */ /* 0x000ea20008000a00 */
[----:B------:R-:W-:Y:S02]  /*0160*/  IMAD R4, R9, R0, RZ ;  /* 0x0000000009047224 */ /* 0x000fe400078e02ff */
[----:B------:R-:W-:Y:S01]  /*0170*/  IMAD.IADD R8, R7, 0x1, R0 ;  /* 0x0000000107087824 */ /* 0x000fe200078e0200 */
[C---:B------:R-:W-:Y:S02]  /*0180*/  IADD3 R16, P1, PT, R5.reuse, R7, RZ ;  /* 0x0000000705107210 */ /* 0x040fe40007f3e0ff */
[C---:B------:R-:W-:Y:S01]  /*0190*/  IADD3 R6, P0, PT, R5.reuse, R4, RZ ;  /* 0x0000000405067210 */ /* 0x040fe20007f1e0ff */
[----:B------:R-:W-:Y:S01]  /*01a0*/  IMAD.IADD R19, R5, 0x1, R8 ;  /* 0x0000000105137824 */ /* 0x000fe200078e0208 */
[----:B------:R-:W-:-:S02]  /*01b0*/  LEA.HI.X.SX32 R7, R7, R13, 0x1, P1 ;  /* 0x0000000d07077211 */ /* 0x000fc400008f0eff */
[----:B------:R-:W-:Y:S02]  /*01c0*/  LEA.HI.X.SX32 R9, R4, R13, 0x1, P0 ;  /* 0x0000000d04097211 */ /* 0x000fe400000f0eff */
[----:B0-----:R-:W-:-:S04]  /*01d0*/  LEA R10, P0, R6, UR6, 0x2 ;  /* 0x00000006060a7c11 */ /* 0x001fc8000f8010ff */
[----:B------:R-:W-:Y:S01]  /*01e0*/  LEA.HI.X R11, R6, UR7, R9, 0x2, P0 ;  /* 0x00000007060b7c11 */ /* 0x000fe200080f1409 */
[C---:B------:R-:W-:Y:S01]  /*01f0*/  IMAD.IADD R9, R5.reuse, 0x1, R4 ;  /* 0x0000000105097824 */ /* 0x040fe200078e0204 */
[----:B------:R-:W-:Y:S02]  /*0200*/  IADD3 R14, P0, PT, R5, R8, RZ ;  /* 0x00000008050e7210 */ /* 0x000fe40007f1e0ff */
[----:B------:R-:W-:Y:S01]  /*0210*/  LEA R6, P1, R16, UR6, 0x2 ;  /* 0x0000000610067c11 */ /* 0x000fe2000f8210ff */
[----:B--2---:R-:W2:Y:S01]  /*0220*/  LDG.E R10, desc[UR4][R10.64+-0x4] ;  /* 0xfffffc040a0a7981 */ /* 0x004ea2000c1e1900 */
[----:B------:R-:W-:Y:S01]  /*0230*/  LEA.HI.X.SX32 R15, R8, R13, 0x1, P0 ;  /* 0x0000000d080f7211 */ /* 0x000fe200000f0eff */
[----:B-1----:R-:W-:Y:S01]  /*0240*/  IMAD.WIDE R12, R9, 0x4, R2 ;  /* 0x00000004090c7825 */ /* 0x002fe200078e0202 */
[----:B------:R-:W-:Y:S02]  /*0250*/  LEA R4, P0, R14, UR6, 0x2 ;  /* 0x000000060e047c11 */ /* 0x000fe4000f8010ff */
[----:B------:R-:W-:-:S02]  /*0260*/  LEA.HI.X R7, R16, UR7, R7, 0x2, P1 ;  /* 0x0000000710077c11 */ /* 0x000fc400088f1407 */
[----:B------:R-:W-:Y:S01]  /*0270*/  LEA.HI.X R5, R14, UR7, R15, 0x2, P0 ;  /* 0x000000070e057c11 */ /* 0x000fe200080f140f */
[----:B------:R-:W-:Y:S01]  /*0280*/  IMAD.WIDE R14, R0, 0x4, R12 ;  /* 0x00000004000e7825 */ /* 0x000fe200078e020c */
[----:B------:R-:W2:Y:S04]  /*0290*/  LDG.E R17, desc[UR4][R12.64] ;  /* 0x000000040c117981 */ /* 0x000ea8000c1e1900 */
[----:B------:R-:W2:Y:S04]  /*02a0*/  LDG.E R8, desc[UR4][R12.64+0x4] ;  /* 0x000004040c087981 */ /* 0x000ea8000c1e1900 */
[----:B------:R-:W3:Y:S01]  /*02b0*/  LDG.E R14, desc[UR4][R14.64] ;  /* 0x000000040e0e7981 */ /* 0x000ee2000c1e1900 */
[----:B------:R-:W-:-:S03]  /*02c0*/  IMAD.WIDE R2, R19, 0x4, R2 ;  /* 0x0000000413027825 */ /* 0x000fc600078e0202 */
[----:B------:R-:W4:Y:S04]  /*02d0*/  LDG.E R19, desc[UR4][R6.64+-0x4] ;  /* 0xfffffc0406137981 */ /* 0x000f28000c1e1900 */
[----:B------:R-:W4:Y:S04]  /*02e0*/  LDG.E R16, desc[UR4][R6.64+0x4] ;  /* 0x0000040406107981 */ /* 0x000f28000c1e1900 */
[----:B------:R-:W5:Y:S04]  /*02f0*/  LDG.E R5, desc[UR4][R4.64+-0x4] ;  /* 0xfffffc0404057981 */ /* 0x000f68000c1e1900 */
[----:B------:R-:W5:Y:S04]  /*0300*/  LDG.E R18, desc[UR4][R2.64] ;  /* 0x0000000402127981 */ /* 0x000f68000c1e1900 */
[----:B------:R-:W5:Y:S01]  /*0310*/  LDG.E R21, desc[UR4][R2.64+0x4] ;  /* 0x0000040402157981 */ /* 0x000f62000c1e1900 */
[----:B------:R-:W-:Y:S01]  /*0320*/  IMAD.IADD R9, R9, 0x1, R0 ;  /* 0x0000000109097824 */ /* 0x000fe200078e0200 */
[----:B--2---:R-:W-:-:S02]  /*0330*/  IADD3 R8, PT, PT, R8, R17, R10 ;  /* 0x0000001108087210 */ /* 0x004fc40007ffe00a */
[----:B---3--:R-:W-:Y:S02]  /*0340*/  ISETP.NE.AND P0, PT, R14, RZ, PT ;  /* 0x000000ff0e00720c */ /* 0x008fe40003f05270 */
[----:B----4-:R-:W-:-:S04]  /*0350*/  IADD3 R8, PT, PT, R16, R8, R19 ;  /* 0x0000000810087210 */ /* 0x010fc80007ffe013 */
[----:B-----5:R-:W-:-:S05]  /*0360*/  IADD3 R8, PT, PT, R18, R8, R5 ;  /* 0x0000000812087210 */ /* 0x020fca0007ffe005 */
[----:B------:R-:W-:Y:S02]  /*0370*/  IMAD.IADD R8, R8, 0x1, R21 ;  /* 0x0000000108087824 */ /* 0x000fe400078e0215 */
[----:B------:R-:W-:Y:S05]  /*0380*/  @!P0 BRA `(.L_x_0) ;  /* 0x00000000004c8947 */ /* 0x000fea0003800000 */
[----:B------:R-:W-:-:S05]  /*0390*/  VIADD R8, R8, 0xfffffffc ;  /* 0xfffffffc08087836 */ /* 0x000fca0000000000 */
[----:B------:R-:W-:-:S13]  /*03a0*/  ISETP.GT.U32.AND P0, PT, R8, -0x3, PT ;  /* 0xfffffffd0800780c */ /* 0x000fda0003f04070 */
[----:B------:R-:W-:Y:S05]  /*03b0*/  @P0 BRA `(.L_x_1) ;  /* 0x00000000002c0947 */ /* 0x000fea0003800000 */
[----:B------:R-:W0:Y:S01]  /*03c0*/  S2R R0, SR_LANEID ;  /* 0x0000000000007919 */ /* 0x000e220000000000 */
[----:B------:R-:W1:Y:S01]  /*03d0*/  LDC.64 R2, c[0x0][0x388] ;  /* 0x0000e200ff027b82 */ /* 0x000e620000000a00 */
[----:B------:R-:W-:Y:S02]  /*03e0*/  VOTEU.ANY UR6, UPT, PT ;  /* 0x0000000000067886 */ /* 0x000fe400038e0100 */
[----:B------:R-:W-:Y:S02]  /*03f0*/  UFLO.U32 UR7, UR6 ;  /* 0x00000006000772bd */ /* 0x000fe400080e0000 */
[----:B------:R-:W2:Y:S03]  /*0400*/  POPC R7, UR6 ;  /* 0x0000000600077d09 */ /* 0x000ea60008000000 */
[----:B------:R-:W2:Y:S01]  /*0410*/  LDC.64 R4, c[0x0][0x390] ;  /* 0x0000e400ff047b82 */ /* 0x000ea20000000a00 */
[----:B-1----:R-:W-:-:S05]  /*0420*/  IMAD.WIDE R2, R9, 0x4, R2 ;  /* 0x0000000409027825 */ /* 0x002fca00078e0202 */
[----:B------:R-:W-:Y:S01]  /*0430*/  STG.E desc[UR4][R2.64], RZ ;  /* 0x000000ff02007986 */ /* 0x000fe2000c101904 */
[----:B0-----:R-:W-:-:S13]  /*0440*/  ISETP.EQ.U32.AND P0, PT, R0, UR7, PT ;  /* 0x0000000700007c0c */ /* 0x001fda000bf02070 */
[----:B--2---:R-:W-:Y:S01]  /*0450*/  @P0 REDG.E.ADD.STRONG.GPU desc[UR4][R4.64], R7 ;  /* 0x000000070400098e */ /* 0x004fe2000c12e104 */
[----:B------:R-:W-:Y:S05]  /*0460*/  EXIT ;  /* 0x000000000000794d */ /* 0x000fea0003800000 */
.L_x_1:
[----:B------:R-:W0:Y:S01]  /*0470*/  LDC.64 R2, c[0x0][0x388] ;  /* 0x0000e200ff027b82 */ /* 0x000e220000000a00 */
[----:B------:R-:W-:Y:S02]  /*0480*/  IMAD.MOV.U32 R5, RZ, RZ, 0x1 ;  /* 0x00000001ff057424 */ /* 0x000fe400078e00ff */
[----:B0-----:R-:W-:-:S05]  /*0490*/  IMAD.WIDE R2, R9, 0x4, R2 ;  /* 0x0000000409027825 */ /* 0x001fca00078e0202 */
[----:B------:R-:W-:Y:S01]  /*04a0*/  STG.E desc[UR4][R2.64], R5 ;  /* 0x0000000502007986 */ /* 0x000fe2000c101904 */
[----:B------:R-:W-:Y:S05]  /*04b0*/  EXIT ;  /* 0x000000000000794d */ /* 0x000fea0003800000 */
.L_x_0:
[----:B------:R-:W-:-:S13]  /*04c0*/  ISETP.NE.AND P0, PT, R8, 0x3, PT ;  /* 0x000000030800780c */ /* 0x000fda0003f05270 */
[----:B------:R-:W-:Y:S05]  /*04d0*/  @P0 BRA `(.L_x_2) ;  /* 0x0000000000300947 */ /* 0x000fea0003800000 */
[----:B------:R-:W0:Y:S01]  /*04e0*/  S2R R0, SR_LANEID ;  /* 0x0000000000007919 */ /* 0x000e220000000000 */
[----:B------:R-:W1:Y:S01]  /*04f0*/  LDC.64 R2, c[0x0][0x388] ;  /* 0x0000e200ff027b82 */ /* 0x000e620000000a00 */
[----:B------:R-:W-:Y:S02]  /*0500*/  VOTEU.ANY UR6, UPT, PT ;  /* 0x0000000000067886 */ /* 0x000fe400038e0100 */
[----:B------:R-:W-:Y:S02]  /*0510*/  UFLO.U32 UR7, UR6 ;  /* 0x00000006000772bd */ /* 0x000fe400080e0000 */
[----:B------:R-:W2:Y:S03]  /*0520*/  POPC R7, UR6 ;  /* 0x0000000600077d09 */ /* 0x000ea60008000000 */
[----:B------:R-:W2:Y:S01]  /*0530*/  LDC.64 R4, c[0x0][0x390] ;  /* 0x0000e400ff047b82 */ /* 0x000ea20000000a00 */
[----:B-1----:R-:W-:-:S04]  /*0540*/  IMAD.WIDE R2, R9, 0x4, R2 ;  /* 0x0000000409027825 */ /* 0x002fc800078e0202 */
[----:B------:R-:W-:Y:S01]  /*0550*/  IMAD.MOV.U32 R9, RZ, RZ, 0x1 ;  /* 0x00000001ff097424 */ /* 0x000fe200078e00ff */
[----:B0-----:R-:W-:-:S04]  /*0560*/  ISETP.EQ.U32.AND P0, PT, R0, UR7, PT ;  /* 0x0000000700007c0c */ /* 0x001fc8000bf02070 */
[----:B------:R-:W-:Y:S09]  /*0570*/  STG.E desc[UR4][R2.64], R9 ;  /* 0x0000000902007986 */ /* 0x000ff2000c101904 */
[----:B--2---:R-:W-:Y:S01]  /*0580*/  @P0 REDG.E.ADD.STRONG.GPU desc[UR4][R4.64], R7 ;  /* 0x000000070400098e */ /* 0x004fe2000c12e104 */
[----:B------:R-:W-:Y:S05]  /*0590*/  EXIT ;  /* 0x000000000000794d */ /* 0x000fea0003800000 */
.L_x_2:
[----:B------:R-:W0:Y:S02]  /*05a0*/  LDC.64 R2, c[0x0][0x388] ;  /* 0x0000e200ff027b82 */ /* 0x000e240000000a00 */
[----:B0-----:R-:W-:-:S05]  /*05b0*/  IMAD.WIDE R2, R9, 0x4, R2 ;  /* 0x0000000409027825 */ /* 0x001fca00078e0202 */
[----:B------:R-:W-:Y:S01]  /*05c0*/  STG.E desc[UR4][R2.64], RZ ;  /* 0x000000ff02007986 */ /* 0x000fe2000c101904 */
[----:B------:R-:W-:Y:S05]  /*05d0*/  EXIT ;  /* 0x000000000000794d */ /* 0x000fea0003800000 */
.L_x_3:
[----:B------:R-:W-:-:S00]  /*05e0*/  BRA `(.L_x_3) ;  /* 0xfffffffc00fc7947 */ /* 0x000fc0000383ffff */
[----:B------:R-:W-:-:S00]  /*05f0*/  NOP ;  /* 0x0000000000007918 */ /* 0x000fc00000000000 */
        /* <DEDUP_REMOVED lines=8> */
.L_x_4:


//--------------------- .nv.shared.reserved.0     --------------------------
	.section	.nv.shared.reserved.0,"aw",@nobits
	.weak		__nv_reservedSMEM_offset_0_alias
	.size		__nv_reservedSMEM_offset_0_alias, 0, 64
	.other		__nv_reservedSMEM_offset_0_alias,@"STO_CUDA_RESERVED_SHARED STV_DEFAULT"
__nv_reservedSMEM_offset_0_alias:
	.zero		0
	.zero		64


//--------------------- .nv.constant0._Z24updateBoard_GlobalMemoryPiS_S_i --------------------------
	.section	.nv.constant0._Z24updateBoard_GlobalMemoryPiS_S_i,"a",@progbits
	.sectionflags	@""
	.align	4
.nv.constant0._Z24updateBoard_GlobalMemoryPiS_S_i:
	.zero		924


//--------------------- SYMBOLS --------------------------

	.type		.nv.reservedSmem.offset0,@object
	.size		.nv.reservedSmem.offset0,0x4
